	.headerflags	@"EF_CUDA_TEXMODE_UNIFIED EF_CUDA_64BIT_ADDRESS EF_CUDA_ACCELERATORS EF_CUDA_SM90 EF_CUDA_VIRTUAL_SM(EF_CUDA_SM90)"
	.elftype	@"ET_EXEC"


//--------------------- .nv.info                  --------------------------
	.section	.nv.info,"",@"SHT_CUDA_INFO"
	.align	4


	//----- nvinfo : EIATTR_REGCOUNT
	.align		4
        /*0000*/ 	.byte	0x04, 0x2f
        /*0002*/ 	.short	(.L_3 - .L_2)
	.align		4
.L_2:
        /*0004*/ 	.word	index@(triton_poi_fused__native_batch_norm_legit_no_training_convolution_leaky_relu_0)
        /*0008*/ 	.word	0x00000020


	//----- nvinfo : EIATTR_MIN_STACK_SIZE
	.align		4
.L_3:
        /*000c*/ 	.byte	0x04, 0x12
        /*000e*/ 	.short	(.L_5 - .L_4)
	.align		4
.L_4:
        /*0010*/ 	.word	index@(triton_poi_fused__native_batch_norm_legit_no_training_convolution_leaky_relu_0)
        /*0014*/ 	.word	0x00000000


	//----- nvinfo : EIATTR_FRAME_SIZE
	.align		4
.L_5:
        /*0018*/ 	.byte	0x04, 0x11
        /*001a*/ 	.short	(.L_7 - .L_6)
	.align		4
.L_6:
        /*001c*/ 	.word	index@(triton_poi_fused__native_batch_norm_legit_no_training_convolution_leaky_relu_0)
        /*0020*/ 	.word	0x00000000


	//----- nvinfo : EIATTR_MIN_STACK_SIZE
	.align		4
.L_7:
        /*0024*/ 	.byte	0x04, 0x12
        /*0026*/ 	.short	(.L_9 - .L_8)
	.align		4
.L_8:
        /*0028*/ 	.word	index@(triton_poi_fused__native_batch_norm_legit_no_training_convolution_leaky_relu_0)
        /*002c*/ 	.word	0x00000000
.L_9:


//--------------------- .nv.info.triton_poi_fused__native_batch_norm_legit_no_training_convolution_leaky_relu_0 --------------------------
	.section	.nv.info.triton_poi_fused__native_batch_norm_legit_no_training_convolution_leaky_relu_0,"",@"SHT_CUDA_INFO"
	.sectionflags	@""
	.align	4


	//----- nvinfo : EIATTR_CUDA_API_VERSION
	.align		4
        /*0000*/ 	.byte	0x04, 0x37
        /*0002*/ 	.short	(.L_11 - .L_10)
.L_10:
        /*0004*/ 	.word	0x0000007c


	//----- nvinfo : EIATTR_KPARAM_INFO
	.align		4
.L_11:
        /*0008*/ 	.byte	0x04, 0x17
        /*000a*/ 	.short	(.L_13 - .L_12)
.L_12:
        /*000c*/ 	.word	0x00000000
        /*0010*/ 	.short	0x0007
        /*0012*/ 	.short	0x0038
        /*0014*/ 	.byte	0x00, 0xf0, 0x11, 0x00


	//----- nvinfo : EIATTR_KPARAM_INFO
	.align		4
.L_13:
        /*0018*/ 	.byte	0x04, 0x17
        /*001a*/ 	.short	(.L_15 - .L_14)
.L_14:
        /*001c*/ 	.word	0x00000000
        /*0020*/ 	.short	0x0006
        /*0022*/ 	.short	0x0030
        /*0024*/ 	.byte	0x00, 0xf4, 0x21, 0x00


	//----- nvinfo : EIATTR_KPARAM_INFO
	.align		4
.L_15:
        /*0028*/ 	.byte	0x04, 0x17
        /*002a*/ 	.short	(.L_17 - .L_16)
.L_16:
        /*002c*/ 	.word	0x00000000
        /*0030*/ 	.short	0x0005
        /*0032*/ 	.short	0x0028
        /*0034*/ 	.byte	0x00, 0xf4, 0x21, 0x00


	//----- nvinfo : EIATTR_KPARAM_INFO
	.align		4
.L_17:
        /*0038*/ 	.byte	0x04, 0x17
        /*003a*/ 	.short	(.L_19 - .L_18)
.L_18:
        /*003c*/ 	.word	0x00000000
        /*0040*/ 	.short	0x0004
        /*0042*/ 	.short	0x0020
        /*0044*/ 	.byte	0x00, 0xf4, 0x21, 0x00


	//----- nvinfo : EIATTR_KPARAM_INFO
	.align		4
.L_19:
        /*0048*/ 	.byte	0x04, 0x17
        /*004a*/ 	.short	(.L_21 - .L_20)
.L_20:
        /*004c*/ 	.word	0x00000000
        /*0050*/ 	.short	0x0003
        /*0052*/ 	.short	0x0018
        /*0054*/ 	.byte	0x00, 0xf4, 0x21, 0x00


	//----- nvinfo : EIATTR_KPARAM_INFO
	.align		4
.L_21:
        /*0058*/ 	.byte	0x04, 0x17
        /*005a*/ 	.short	(.L_23 - .L_22)
.L_22:
        /*005c*/ 	.word	0x00000000
        /*0060*/ 	.short	0x0002
        /*0062*/ 	.short	0x0010
        /*0064*/ 	.byte	0x00, 0xf4, 0x21, 0x00


	//----- nvinfo : EIATTR_KPARAM_INFO
	.align		4
.L_23:
        /*0068*/ 	.byte	0x04, 0x17
        /*006a*/ 	.short	(.L_25 - .L_24)
.L_24:
        /*006c*/ 	.word	0x00000000
        /*0070*/ 	.short	0x0001
        /*0072*/ 	.short	0x0008
        /*0074*/ 	.byte	0x00, 0xf4, 0x21, 0x00


	//----- nvinfo : EIATTR_KPARAM_INFO
	.align		4
.L_25:
        /*0078*/ 	.byte	0x04, 0x17
        /*007a*/ 	.short	(.L_27 - .L_26)
.L_26:
        /*007c*/ 	.word	0x00000000
        /*0080*/ 	.short	0x0000
        /*0082*/ 	.short	0x0000
        /*0084*/ 	.byte	0x00, 0xf4, 0x21, 0x00


	//----- nvinfo : EIATTR_SPARSE_MMA_MASK
	.align		4
.L_27:
        /*0088*/ 	.byte	0x03, 0x50
        /*008a*/ 	.short	0x0000


	//----- nvinfo : EIATTR_MAXREG_COUNT
	.align		4
        /*008c*/ 	.byte	0x03, 0x1b
        /*008e*/ 	.short	0x00ff


	//----- nvinfo : EIATTR_EXIT_INSTR_OFFSETS
	.align		4
        /*0090*/ 	.byte	0x04, 0x1c
        /*0092*/ 	.short	(.L_29 - .L_28)


	//   ....[0]....
.L_28:
        /*0094*/ 	.word	0x00000850


	//   ....[1]....
        /*0098*/ 	.word	0x00000870


	//----- nvinfo : EIATTR_REQNTID
	.align		4
.L_29:
        /*009c*/ 	.byte	0x04, 0x10
        /*009e*/ 	.short	(.L_31 - .L_30)
.L_30:
        /*00a0*/ 	.word	0x00000080
        /*00a4*/ 	.word	0x00000001
        /*00a8*/ 	.word	0x00000001


	//----- nvinfo : EIATTR_CBANK_PARAM_SIZE
	.align		4
.L_31:
        /*00ac*/ 	.byte	0x03, 0x19
        /*00ae*/ 	.short	0x003c


	//----- nvinfo : EIATTR_PARAM_CBANK
	.align		4
        /*00b0*/ 	.byte	0x04, 0x0a
        /*00b2*/ 	.short	(.L_33 - .L_32)
	.align		4
.L_32:
        /*00b4*/ 	.word	index@(.nv.constant0.triton_poi_fused__native_batch_norm_legit_no_training_convolution_leaky_relu_0)
        /*00b8*/ 	.short	0x0210
        /*00ba*/ 	.short	0x003c


	//----- nvinfo : EIATTR_SW_WAR
	.align		4
.L_33:
        /*00bc*/ 	.byte	0x04, 0x36
        /*00be*/ 	.short	(.L_35 - .L_34)
.L_34:
        /*00c0*/ 	.word	0x00000008
.L_35:


//--------------------- .nv.callgraph             --------------------------
	.section	.nv.callgraph,"",@"SHT_CUDA_CALLGRAPH"
	.align	4
	.sectionentsize	8
	.align		4
        /*0000*/ 	.word	0x00000000
	.align		4
        /*0004*/ 	.word	0xffffffff
	.align		4
        /*0008*/ 	.word	0x00000000
	.align		4
        /*000c*/ 	.word	0xfffffffe
	.align		4
        /*0010*/ 	.word	0x00000000
	.align		4
        /*0014*/ 	.word	0xfffffffd
	.align		4
        /*0018*/ 	.word	0x00000000
	.align		4
        /*001c*/ 	.word	0xfffffffc


//--------------------- .nv.constant4             --------------------------
	.section	.nv.constant4,"a",@progbits
	.align	8
	.align		8
.nv.constant4:
        /*0000*/ 	.dword	_$_str
	.align		8
        /*0008*/ 	.dword	_$_str_$_2


//--------------------- .text.triton_poi_fused__native_batch_norm_legit_no_training_convolution_leaky_relu_0 --------------------------
	.section	.text.triton_poi_fused__native_batch_norm_legit_no_training_convolution_leaky_relu_0,"ax",@progbits
	.align	128
        .global         triton_poi_fused__native_batch_norm_legit_no_training_convolution_leaky_relu_0
        .type           triton_poi_fused__native_batch_norm_legit_no_training_convolution_leaky_relu_0,@function
        .size           triton_poi_fused__native_batch_norm_legit_no_training_convolution_leaky_relu_0,(.L_x_1 - triton_poi_fused__native_batch_norm_legit_no_training_convolution_leaky_relu_0)
        .other          triton_poi_fused__native_batch_norm_legit_no_training_convolution_leaky_relu_0,@"STO_CUDA_ENTRY STV_DEFAULT"
triton_poi_fused__native_batch_norm_legit_no_training_convolution_leaky_relu_0:
.text.triton_poi_fused__native_batch_norm_legit_no_training_convolution_leaky_relu_0:
[----:B------:R-:W0:Y:S01]  /*0000*/  LDC R1, c[0x0][0x28] ;  /* 0x00000a00ff017b82 */ /* 0x000e220000000800 */
[----:B------:R-:W1:Y:S01]  /*0010*/  S2R R0, SR_TID.X ;  /* 0x0000000000007919 */ /* 0x000e620000002100 */
[----:B------:R-:W-:-:S06]  /*0020*/  HFMA2.MMA R14, -RZ, RZ, 0, 0 ;  /* 0x00000000ff0e7435 */ /* 0x000fcc00000001ff */
[----:B------:R-:W2:Y:S01]  /*0030*/  LDC.64 R6, c[0x0][0x228] ;  /* 0x00008a00ff067b82 */ /* 0x000ea20000000a00 */
[----:B------:R-:W-:Y:S01]  /*0040*/  ULDC.64 UR4, c[0x0][0x208] ;  /* 0x0000820000047ab9 */ /* 0x000fe20000000a00 */
[----:B------:R-:W3:Y:S01]  /*0050*/  S2R R15, SR_CTAID.X ;  /* 0x00000000000f7919 */ /* 0x000ee20000002500 */
[----:B------:R-:W-:-:S05]  /*0060*/  MOV R4, RZ ;  /* 0x000000ff00047202 */ /* 0x000fca0000000f00 */
[----:B------:R-:W4:Y:S08]  /*0070*/  LDC.64 R10, c[0x0][0x220] ;  /* 0x00008800ff0a7b82 */ /* 0x000f300000000a00 */
[----:B------:R-:W5:Y:S01]  /*0080*/  LDC.64 R8, c[0x0][0x218] ;  /* 0x00008600ff087b82 */ /* 0x000f620000000a00 */
[----:B------:R-:W-:-:S07]  /*0090*/  HFMA2.MMA R28, -RZ, RZ, 0, 0 ;  /* 0x00000000ff1c7435 */ /* 0x000fce00000001ff */
[----:B------:R-:W4:Y:S01]  /*00a0*/  LDC.64 R16, c[0x0][0x230] ;  /* 0x00008c00ff107b82 */ /* 0x000f220000000a00 */
[----:B-1----:R-:W-:-:S04]  /*00b0*/  SHF.L.U32 R0, R0, 0x2, RZ ;  /* 0x0000000200007819 */ /* 0x002fc800000006ff */
[----:B------:R-:W-:-:S04]  /*00c0*/  LOP3.LUT R0, R0, 0x1fc, RZ, 0xc0, !PT ;  /* 0x000001fc00007812 */ /* 0x000fc800078ec0ff */
[----:B---3--:R-:W-:-:S04]  /*00d0*/  LEA R15, R15, R0, 0x9 ;  /* 0x000000000f0f7211 */ /* 0x008fc800078e48ff */
[C---:B------:R-:W-:Y:S01]  /*00e0*/  ISETP.GE.AND P0, PT, R15.reuse, 0xe100, PT ;  /* 0x0000e1000f00780c */ /* 0x040fe20003f06270 */
[----:B------:R-:W-:-:S05]  /*00f0*/  IMAD.HI R0, R15, -0x6e5d4c3b, R14 ;  /* 0x91a2b3c50f007827 */ /* 0x000fca00078e020e */
[----:B------:R-:W-:-:S04]  /*0100*/  SHF.R.U32.HI R3, RZ, 0x1f, R0 ;  /* 0x0000001fff037819 */ /* 0x000fc80000011600 */
[----:B------:R-:W-:-:S04]  /*0110*/  LEA.HI.SX32 R3, R0, R3, 0x15 ;  /* 0x0000000300037211 */ /* 0x000fc800078faaff */
[----:B------:R-:W-:-:S04]  /*0120*/  LEA.HI R0, R3, R3, RZ, 0x2 ;  /* 0x0000000303007211 */ /* 0x000fc800078f10ff */
[----:B------:R-:W-:-:S04]  /*0130*/  LOP3.LUT R0, R0, 0xfffffffc, RZ, 0xc0, !PT ;  /* 0xfffffffc00007812 */ /* 0x000fc800078ec0ff */
[----:B------:R-:W-:Y:S02]  /*0140*/  IADD3 R5, R3, -R0, RZ ;  /* 0x8000000003057210 */ /* 0x000fe40007ffe0ff */
[----:B------:R-:W-:-:S03]  /*0150*/  CS2R R2, SRZ ;  /* 0x0000000000027805 */ /* 0x000fc6000001ff00 */
[----:B--2---:R-:W-:Y:S01]  /*0160*/  IMAD.WIDE R6, R5, 0x4, R6 ;  /* 0x0000000405067825 */ /* 0x004fe200078e0206 */
[----:B------:R-:W-:-:S04]  /*0170*/  HFMA2.MMA R0, -RZ, RZ, 0, 0 ;  /* 0x00000000ff007435 */ /* 0x000fc800000001ff */
[----:B------:R-:W2:Y:S04]  /*0180*/  @!P0 LDG.E.EL R3, desc[UR4][R6.64] ;  /* 0x0000000406038981 */ /* 0x000ea8000c2e1900 */
[----:B------:R-:W3:Y:S04]  /*0190*/  @!P0 LDG.E.EL R4, desc[UR4][R6.64] ;  /* 0x0000000406048981 */ /* 0x000ee8000c2e1900 */
[----:B------:R-:W3:Y:S04]  /*01a0*/  @!P0 LDG.E.EL R0, desc[UR4][R6.64] ;  /* 0x0000000406008981 */ /* 0x000ee8000c2e1900 */
[----:B------:R1:W3:Y:S01]  /*01b0*/  @!P0 LDG.E.EL R2, desc[UR4][R6.64] ;  /* 0x0000000406028981 */ /* 0x0002e2000c2e1900 */
[----:B------:R-:W-:Y:S01]  /*01c0*/  MOV R19, RZ ;  /* 0x000000ff00137202 */ /* 0x000fe20000000f00 */
[----:B----4-:R-:W-:Y:S01]  /*01d0*/  IMAD.WIDE R10, R5, 0x4, R10 ;  /* 0x00000004050a7825 */ /* 0x010fe200078e020a */
[----:B------:R-:W-:-:S04]  /*01e0*/  MOV R26, RZ ;  /* 0x000000ff001a7202 */ /* 0x000fc80000000f00 */
[----:B------:R-:W4:Y:S01]  /*01f0*/  @!P0 LDG.E.EL R19, desc[UR4][R10.64] ;  /* 0x000000040a138981 */ /* 0x000f22000c2e1900 */
[----:B-1----:R-:W-:-:S03]  /*0200*/  CS2R R6, SRZ ;  /* 0x0000000000067805 */ /* 0x002fc6000001ff00 */
[----:B------:R-:W4:Y:S04]  /*0210*/  @!P0 LDG.E.EL R26, desc[UR4][R10.64] ;  /* 0x000000040a1a8981 */ /* 0x000f28000c2e1900 */
[----:B------:R-:W4:Y:S01]  /*0220*/  @!P0 LDG.E.EL R7, desc[UR4][R10.64] ;  /* 0x000000040a078981 */ /* 0x000f22000c2e1900 */
[----:B------:R-:W-:Y:S02]  /*0230*/  MOV R23, RZ ;  /* 0x000000ff00177202 */ /* 0x000fe40000000f00 */
[----:B------:R-:W-:Y:S01]  /*0240*/  CS2R R24, SRZ ;  /* 0x0000000000187805 */ /* 0x000fe2000001ff00 */
[----:B-----5:R-:W-:-:S05]  /*0250*/  IMAD.WIDE R8, R5, 0x4, R8 ;  /* 0x0000000405087825 */ /* 0x020fca00078e0208 */
[----:B------:R-:W5:Y:S04]  /*0260*/  @!P0 LDG.E.EL R23, desc[UR4][R8.64] ;  /* 0x0000000408178981 */ /* 0x000f68000c2e1900 */
[----:B------:R-:W4:Y:S04]  /*0270*/  @!P0 LDG.E.EL R24, desc[UR4][R8.64] ;  /* 0x0000000408188981 */ /* 0x000f28000c2e1900 */
[----:B------:R-:W4:Y:S04]  /*0280*/  @!P0 LDG.E.EL R25, desc[UR4][R8.64] ;  /* 0x0000000408198981 */ /* 0x000f28000c2e1900 */
[----:B------:R1:W4:Y:S01]  /*0290*/  @!P0 LDG.E.EL R28, desc[UR4][R8.64] ;  /* 0x00000004081c8981 */ /* 0x000322000c2e1900 */
[----:B------:R-:W-:Y:S01]  /*02a0*/  CS2R R12, SRZ ;  /* 0x00000000000c7805 */ /* 0x000fe2000001ff00 */
[----:B0-----:R-:W-:-:S05]  /*02b0*/  IMAD.WIDE R16, R5, 0x4, R16 ;  /* 0x0000000405107825 */ /* 0x001fca00078e0210 */
[----:B------:R-:W4:Y:S01]  /*02c0*/  @!P0 LDG.E.EL R6, desc[UR4][R16.64] ;  /* 0x0000000410068981 */ /* 0x000f22000c2e1900 */
[----:B-1----:R-:W0:Y:S03]  /*02d0*/  LDC.64 R8, c[0x0][0x238] ;  /* 0x00008e00ff087b82 */ /* 0x002e260000000a00 */
[----:B------:R-:W4:Y:S01]  /*02e0*/  @!P0 LDG.E.EL R12, desc[UR4][R16.64] ;  /* 0x00000004100c8981 */ /* 0x000f22000c2e1900 */
[----:B------:R-:W-:Y:S01]  /*02f0*/  MOV R21, RZ ;  /* 0x000000ff00157202 */ /* 0x000fe20000000f00 */
[----:B0-----:R-:W-:Y:S01]  /*0300*/  IMAD.WIDE R8, R5, 0x4, R8 ;  /* 0x0000000405087825 */ /* 0x001fe200078e0208 */
[----:B------:R-:W-:-:S04]  /*0310*/  HFMA2.MMA R5, -RZ, RZ, 0, 0 ;  /* 0x00000000ff057435 */ /* 0x000fc800000001ff */
[----:B------:R-:W4:Y:S04]  /*0320*/  @!P0 LDG.E.EL R13, desc[UR4][R8.64] ;  /* 0x00000004080d8981 */ /* 0x000f28000c2e1900 */
[----:B------:R-:W4:Y:S04]  /*0330*/  @!P0 LDG.E.EL R21, desc[UR4][R8.64] ;  /* 0x0000000408158981 */ /* 0x000f28000c2e1900 */
[----:B------:R-:W4:Y:S01]  /*0340*/  @!P0 LDG.E.EL R5, desc[UR4][R8.64] ;  /* 0x0000000408058981 */ /* 0x000f22000c2e1900 */
[----:B--2---:R-:W-:-:S04]  /*0350*/  FADD R3, R3, 9.9999997473787516356e-06 ;  /* 0x3727c5ac03037421 */ /* 0x004fc80000000000 */
[----:B------:R-:W0:Y:S01]  /*0360*/  MUFU.SQRT R14, R3 ;  /* 0x00000003000e7308 */ /* 0x000e220000002000 */
[----:B---3--:R-:W-:Y:S01]  /*0370*/  FADD R18, R4, 9.9999997473787516356e-06 ;  /* 0x3727c5ac04127421 */ /* 0x008fe20000000000 */
[----:B------:R-:W-:Y:S01]  /*0380*/  HFMA2.MMA R4, -RZ, RZ, 0, 0 ;  /* 0x00000000ff047435 */ /* 0x000fe200000001ff */
[----:B------:R-:W-:-:S09]  /*0390*/  FADD R0, R0, 9.9999997473787516356e-06 ;  /* 0x3727c5ac00007421 */ /* 0x000fd20000000000 */
[----:B------:R1:W2:Y:S01]  /*03a0*/  @!P0 LDG.E.EL R4, desc[UR4][R10.64] ;  /* 0x000000040a048981 */ /* 0x0002a2000c2e1900 */
[C---:B0-----:R-:W-:Y:S02]  /*03b0*/  FSETP.GT.AND P6, PT, R14.reuse, 8.50705917302346158658e+37, PT ;  /* 0x7e8000000e00780b */ /* 0x041fe40003fc4000 */
[----:B------:R-:W-:Y:S01]  /*03c0*/  FSETP.GEU.AND P1, PT, R14, 1.175494350822287508e-38, PT ;  /* 0x008000000e00780b */ /* 0x000fe20003f2e000 */
[----:B-1----:R-:W0:Y:S01]  /*03d0*/  MUFU.SQRT R11, R0 ;  /* 0x00000000000b7308 */ /* 0x002e220000002000 */
[----:B------:R-:W-:Y:S01]  /*03e0*/  HFMA2.MMA R10, -RZ, RZ, 1.625, 0 ;  /* 0x3e800000ff0a7435 */ /* 0x000fe200000001ff */
[----:B------:R-:W-:-:S08]  /*03f0*/  FADD R20, R2, 9.9999997473787516356e-06 ;  /* 0x3727c5ac02147421 */ /* 0x000fd00000000000 */
[----:B------:R-:W-:Y:S01]  /*0400*/  @P6 FMUL R14, R14, 0.25 ;  /* 0x3e8000000e0e6820 */ /* 0x000fe20000400000 */
[----:B------:R-:W-:-:S03]  /*0410*/  FSEL R27, R10, 1, P6 ;  /* 0x3f8000000a1b7808 */ /* 0x000fc60003000000 */
[----:B------:R-:W-:Y:S01]  /*0420*/  @!P1 FMUL R14, R14, 16777216 ;  /* 0x4b8000000e0e9820 */ /* 0x000fe20000400000 */
[----:B0-----:R-:W-:Y:S01]  /*0430*/  FSETP.GT.AND P6, PT, R11, 8.50705917302346158658e+37, PT ;  /* 0x7e8000000b00780b */ /* 0x001fe20003fc4000 */
[----:B------:R-:W-:Y:S01]  /*0440*/  @!P1 FMUL R27, R27, 16777216 ;  /* 0x4b8000001b1b9820 */ /* 0x000fe20000400000 */
[----:B------:R-:W-:Y:S01]  /*0450*/  FSETP.GEU.AND P1, PT, R11, 1.175494350822287508e-38, PT ;  /* 0x008000000b00780b */ /* 0x000fe20003f2e000 */
[----:B------:R-:W0:Y:S01]  /*0460*/  MUFU.SQRT R18, R18 ;  /* 0x0000001200127308 */ /* 0x000e220000002000 */
[----:B------:R-:W-:-:S06]  /*0470*/  CS2R R2, SRZ ;  /* 0x0000000000027805 */ /* 0x000fcc000001ff00 */
[----:B------:R-:W3:Y:S01]  /*0480*/  @!P0 LDG.E.EL R3, desc[UR4][R16.64] ;  /* 0x0000000410038981 */ /* 0x000ee2000c2e1900 */
[----:B------:R-:W1:Y:S02]  /*0490*/  MUFU.SQRT R20, R20 ;  /* 0x0000001400147308 */ /* 0x000e640000002000 */
[----:B------:R-:W-:Y:S01]  /*04a0*/  @P6 FMUL R11, R11, 0.25 ;  /* 0x3e8000000b0b6820 */ /* 0x000fe20000400000 */
[----:B------:R0:W2:Y:S05]  /*04b0*/  @!P0 LDG.E.EL R2, desc[UR4][R16.64] ;  /* 0x0000000410028981 */ /* 0x0000aa000c2e1900 */
[----:B------:R-:W5:Y:S01]  /*04c0*/  MUFU.RCP R14, R14 ;  /* 0x0000000e000e7308 */ /* 0x000f620000001000 */
[----:B------:R-:W-:Y:S01]  /*04d0*/  @!P1 FMUL R11, R11, 16777216 ;  /* 0x4b8000000b0b9820 */ /* 0x000fe20000400000 */
[----:B0-----:R-:W0:Y:S01]  /*04e0*/  LDC.64 R16, c[0x0][0x210] ;  /* 0x00008400ff107b82 */ /* 0x001e220000000a00 */
[----:B------:R-:W-:-:S05]  /*04f0*/  FSETP.GT.AND P2, PT, R18, 8.50705917302346158658e+37, PT ;  /* 0x7e8000001200780b */ /* 0x000fca0003f44000 */
[----:B------:R-:W5:Y:S01]  /*0500*/  MUFU.RCP R22, R11 ;  /* 0x0000000b00167308 */ /* 0x000f620000001000 */
[----:B-1----:R-:W-:Y:S02]  /*0510*/  FSETP.GT.AND P4, PT, R20, 8.50705917302346158658e+37, PT ;  /* 0x7e8000001400780b */ /* 0x002fe40003f84000 */
[----:B------:R-:W-:Y:S01]  /*0520*/  FSEL R29, R10, 1, P2 ;  /* 0x3f8000000a1d7808 */ /* 0x000fe20001000000 */
[----:B-----5:R-:W-:Y:S01]  /*0530*/  FMUL R14, R14, R27 ;  /* 0x0000001b0e0e7220 */ /* 0x020fe20000400000 */
[C---:B------:R-:W-:Y:S02]  /*0540*/  FSEL R27, R10.reuse, 1, P4 ;  /* 0x3f8000000a1b7808 */ /* 0x040fe40002000000 */
[----:B------:R-:W-:Y:S02]  /*0550*/  FSEL R10, R10, 1, P6 ;  /* 0x3f8000000a0a7808 */ /* 0x000fe40003000000 */
[----:B------:R-:W-:-:S03]  /*0560*/  MOV R0, RZ ;  /* 0x000000ff00007202 */ /* 0x000fc60000000f00 */
[----:B------:R-:W-:-:S03]  /*0570*/  @!P1 FMUL R10, R10, 16777216 ;  /* 0x4b8000000a0a9820 */ /* 0x000fc60000400000 */
[----:B------:R1:W3:Y:S01]  /*0580*/  @!P0 LDG.E.EL R0, desc[UR4][R8.64] ;  /* 0x0000000408008981 */ /* 0x0002e2000c2e1900 */
[----:B------:R-:W-:Y:S01]  /*0590*/  FMUL R22, R22, R10 ;  /* 0x0000000a16167220 */ /* 0x000fe20000400000 */
[----:B------:R-:W-:Y:S01]  /*05a0*/  CS2R R10, SRZ ;  /* 0x00000000000a7805 */ /* 0x000fe2000001ff00 */
[----:B0-----:R-:W-:Y:S01]  /*05b0*/  IMAD.WIDE R16, R15, 0x4, R16 ;  /* 0x000000040f107825 */ /* 0x001fe200078e0210 */
[----:B-1----:R-:W-:-:S06]  /*05c0*/  CS2R R8, SRZ ;  /* 0x0000000000087805 */ /* 0x002fcc000001ff00 */
[----:B------:R-:W4:Y:S01]  /*05d0*/  @!P0 LDG.E.128 R8, desc[UR4][R16.64] ;  /* 0x0000000410088981 */ /* 0x000f22000c1e1d00 */
[----:B------:R-:W-:Y:S02]  /*05e0*/  FSETP.GEU.AND P3, PT, R18, 1.175494350822287508e-38, PT ;  /* 0x008000001200780b */ /* 0x000fe40003f6e000 */
[----:B------:R-:W-:Y:S01]  /*05f0*/  FSETP.GEU.AND P5, PT, R20, 1.175494350822287508e-38, PT ;  /* 0x008000001400780b */ /* 0x000fe20003fae000 */
[----:B------:R-:W-:Y:S01]  /*0600*/  @P2 FMUL R18, R18, 0.25 ;  /* 0x3e80000012122820 */ /* 0x000fe20000400000 */
[----:B------:R-:W-:-:S09]  /*0610*/  @P4 FMUL R20, R20, 0.25 ;  /* 0x3e80000014144820 */ /* 0x000fd20000400000 */
[----:B------:R-:W-:Y:S02]  /*0620*/  @!P3 FMUL R18, R18, 16777216 ;  /* 0x4b8000001212b820 */ /* 0x000fe40000400000 */
[----:B------:R-:W-:-:S04]  /*0630*/  @!P5 FMUL R20, R20, 16777216 ;  /* 0x4b8000001414d820 */ /* 0x000fc80000400000 */
[----:B------:R-:W0:Y:S08]  /*0640*/  MUFU.RCP R18, R18 ;  /* 0x0000001200127308 */ /* 0x000e300000001000 */
[----:B------:R-:W1:Y:S01]  /*0650*/  MUFU.RCP R20, R20 ;  /* 0x0000001400147308 */ /* 0x000e620000001000 */
[----:B------:R-:W-:Y:S01]  /*0660*/  @!P3 FMUL R29, R29, 16777216 ;  /* 0x4b8000001d1db820 */ /* 0x000fe20000400000 */
[----:B------:R-:W-:-:S03]  /*0670*/  @!P5 FMUL R27, R27, 16777216 ;  /* 0x4b8000001b1bd820 */ /* 0x000fc60000400000 */
[----:B0-----:R-:W-:Y:S01]  /*0680*/  FMUL R18, R18, R29 ;  /* 0x0000001d12127220 */ /* 0x001fe20000400000 */
[----:B-1----:R-:W-:Y:S01]  /*0690*/  FMUL R20, R20, R27 ;  /* 0x0000001b14147220 */ /* 0x002fe20000400000 */
[----:B----4-:R-:W-:Y:S01]  /*06a0*/  FADD R11, R28, R11 ;  /* 0x0000000b1c0b7221 */ /* 0x010fe20000000000 */
[----:B------:R-:W-:Y:S01]  /*06b0*/  FADD R10, R25, R10 ;  /* 0x0000000a190a7221 */ /* 0x000fe20000000000 */
[----:B------:R-:W-:Y:S02]  /*06c0*/  FADD R9, R24, R9 ;  /* 0x0000000918097221 */ /* 0x000fe40000000000 */
[----:B------:R-:W-:Y:S01]  /*06d0*/  FADD R25, R11, -R26 ;  /* 0x8000001a0b197221 */ /* 0x000fe20000000000 */
[----:B------:R-:W-:-:S03]  /*06e0*/  FADD R8, R23, R8 ;  /* 0x0000000817087221 */ /* 0x000fc60000000000 */
[----:B------:R-:W-:Y:S01]  /*06f0*/  FMUL R24, R22, R25 ;  /* 0x0000001916187220 */ /* 0x000fe20000400000 */
[----:B------:R-:W-:Y:S01]  /*0700*/  FADD R25, R10, -R7 ;  /* 0x800000070a197221 */ /* 0x000fe20000000000 */
[----:B--2---:R-:W-:Y:S01]  /*0710*/  FADD R7, R9, -R4 ;  /* 0x8000000409077221 */ /* 0x004fe20000000000 */
[----:B------:R-:W-:Y:S01]  /*0720*/  FADD R19, R8, -R19 ;  /* 0x8000001308137221 */ /* 0x000fe20000000000 */
[----:B------:R-:W0:Y:S01]  /*0730*/  LDC.64 R22, c[0x0][0x240] ;  /* 0x00009000ff167b82 */ /* 0x000e220000000a00 */
[----:B------:R-:W-:Y:S01]  /*0740*/  FMUL R20, R20, R25 ;  /* 0x0000001914147220 */ /* 0x000fe20000400000 */
[----:B------:R-:W-:Y:S01]  /*0750*/  FMUL R18, R18, R7 ;  /* 0x0000000712127220 */ /* 0x000fe20000400000 */
[----:B------:R-:W-:Y:S01]  /*0760*/  FMUL R19, R14, R19 ;  /* 0x000000130e137220 */ /* 0x000fe20000400000 */
[----:B------:R-:W-:Y:S01]  /*0770*/  FFMA R7, R24, R12, R21 ;  /* 0x0000000c18077223 */ /* 0x000fe20000000015 */
[----:B------:R-:W-:Y:S01]  /*0780*/  FFMA R6, R20, R6, R13 ;  /* 0x0000000614067223 */ /* 0x000fe2000000000d */
[----:B------:R-:W-:Y:S01]  /*0790*/  FFMA R5, R18, R2, R5 ;  /* 0x0000000212057223 */ /* 0x000fe20000000005 */
[----:B---3--:R-:W-:-:S02]  /*07a0*/  FFMA R4, R19, R3, R0 ;  /* 0x0000000313047223 */ /* 0x008fc40000000000 */
[----:B------:R-:W-:Y:S02]  /*07b0*/  FSETP.GT.AND P1, PT, R7, RZ, PT ;  /* 0x000000ff0700720b */ /* 0x000fe40003f24000 */
[----:B------:R-:W-:Y:S02]  /*07c0*/  FSETP.GT.AND P2, PT, R6, RZ, PT ;  /* 0x000000ff0600720b */ /* 0x000fe40003f44000 */
[----:B------:R-:W-:Y:S02]  /*07d0*/  FSETP.GT.AND P3, PT, R5, RZ, PT ;  /* 0x000000ff0500720b */ /* 0x000fe40003f64000 */
[----:B------:R-:W-:Y:S01]  /*07e0*/  FSETP.GT.AND P4, PT, R4, RZ, PT ;  /* 0x000000ff0400720b */ /* 0x000fe20003f84000 */
[----:B------:R1:W-:Y:S06]  /*07f0*/  @!P0 STG.E.128 desc[UR4][R16.64], R8 ;  /* 0x0000000810008986 */ /* 0x0003ec000c101d04 */
[----:B------:R-:W-:Y:S01]  /*0800*/  @!P1 FMUL R7, R7, 0.0099999997764825820923 ;  /* 0x3c23d70a07079820 */ /* 0x000fe20000400000 */
[----:B0-----:R-:W-:-:S04]  /*0810*/  IMAD.WIDE R22, R15, 0x4, R22 ;  /* 0x000000040f167825 */ /* 0x001fc800078e0216 */
[----:B------:R-:W-:Y:S01]  /*0820*/  @!P2 FMUL R6, R6, 0.0099999997764825820923 ;  /* 0x3c23d70a0606a820 */ /* 0x000fe20000400000 */
[----:B------:R-:W-:Y:S01]  /*0830*/  @!P3 FMUL R5, R5, 0.0099999997764825820923 ;  /* 0x3c23d70a0505b820 */ /* 0x000fe20000400000 */
[----:B------:R-:W-:Y:S01]  /*0840*/  @!P4 FMUL R4, R4, 0.0099999997764825820923 ;  /* 0x3c23d70a0404c820 */ /* 0x000fe20000400000 */
[----:B------:R-:W-:Y:S06]  /*0850*/  @P0 EXIT ;  /* 0x000000000000094d */ /* 0x000fec0003800000 */
[----:B------:R-:W-:Y:S01]  /*0860*/  STG.E.128 desc[UR4][R22.64], R4 ;  /* 0x0000000416007986 */ /* 0x000fe2000c101d04 */
[----:B------:R-:W-:Y:S05]  /*0870*/  EXIT ;  /* 0x000000000000794d */ /* 0x000fea0003800000 */
.L_x_0:
[----:B------:R-:W-:-:S00]  /*0880*/  BRA `(.L_x_0) ;  /* 0xfffffffc00fc7947 */ /* 0x000fc0000383ffff */
[----:B------:R-:W-:-:S00]  /*0890*/  NOP ;  /* 0x0000000000007918 */ /* 0x000fc00000000000 */
        /* <DEDUP_REMOVED lines=14> */
.L_x_1:


//--------------------- .nv.global.init           --------------------------
	.section	.nv.global.init,"aw",@progbits
.nv.global.init:
	.type		_$_str,@object
	.size		_$_str,(_$_str_$_2 - _$_str)
_$_str:
        /*0000*/ 	.byte	0x5f, 0x5f, 0x43, 0x55, 0x44, 0x41, 0x5f, 0x46, 0x54, 0x5a, 0x00
	.type		_$_str_$_2,@object
	.size		_$_str_$_2,(.L_1 - _$_str_$_2)
_$_str_$_2:
        /*000b*/ 	.byte	0x5f, 0x5f, 0x43, 0x55, 0x44, 0x41, 0x5f, 0x50, 0x52, 0x45, 0x43, 0x5f, 0x53, 0x51, 0x52, 0x54
        /*001b*/ 	.byte	0x00
.L_1:


//--------------------- .nv.constant0.triton_poi_fused__native_batch_norm_legit_no_training_convolution_leaky_relu_0 --------------------------
	.section	.nv.constant0.triton_poi_fused__native_batch_norm_legit_no_training_convolution_leaky_relu_0,"a",@progbits
	.sectionflags	@""
	.align	4
.nv.constant0.triton_poi_fused__native_batch_norm_legit_no_training_convolution_leaky_relu_0:
	.zero		588
